	.headerflags	@"EF_CUDA_TEXMODE_UNIFIED EF_CUDA_64BIT_ADDRESS EF_CUDA_ACCELERATORS EF_CUDA_SM90 EF_CUDA_VIRTUAL_SM(EF_CUDA_SM90)"
	.elftype	@"ET_EXEC"


//--------------------- .nv.info                  --------------------------
	.section	.nv.info,"",@"SHT_CUDA_INFO"
	.align	4


	//----- nvinfo : EIATTR_REGCOUNT
	.align		4
        /*0000*/ 	.byte	0x04, 0x2f
        /*0002*/ 	.short	(.L_1 - .L_0)
	.align		4
.L_0:
        /*0004*/ 	.word	index@(triton_poi_fused__to_copy_arange_clamp_mul_sub_4)
        /*0008*/ 	.word	0x0000000a


	//----- nvinfo : EIATTR_MIN_STACK_SIZE
	.align		4
.L_1:
        /*000c*/ 	.byte	0x04, 0x12
        /*000e*/ 	.short	(.L_3 - .L_2)
	.align		4
.L_2:
        /*0010*/ 	.word	index@(triton_poi_fused__to_copy_arange_clamp_mul_sub_4)
        /*0014*/ 	.word	0x00000000


	//----- nvinfo : EIATTR_FRAME_SIZE
	.align		4
.L_3:
        /*0018*/ 	.byte	0x04, 0x11
        /*001a*/ 	.short	(.L_5 - .L_4)
	.align		4
.L_4:
        /*001c*/ 	.word	index@(triton_poi_fused__to_copy_arange_clamp_mul_sub_4)
        /*0020*/ 	.word	0x00000000


	//----- nvinfo : EIATTR_MIN_STACK_SIZE
	.align		4
.L_5:
        /*0024*/ 	.byte	0x04, 0x12
        /*0026*/ 	.short	(.L_7 - .L_6)
	.align		4
.L_6:
        /*0028*/ 	.word	index@(triton_poi_fused__to_copy_arange_clamp_mul_sub_4)
        /*002c*/ 	.word	0x00000000
.L_7:


//--------------------- .nv.info.triton_poi_fused__to_copy_arange_clamp_mul_sub_4 --------------------------
	.section	.nv.info.triton_poi_fused__to_copy_arange_clamp_mul_sub_4,"",@"SHT_CUDA_INFO"
	.sectionflags	@""
	.align	4


	//----- nvinfo : EIATTR_CUDA_API_VERSION
	.align		4
        /*0000*/ 	.byte	0x04, 0x37
        /*0002*/ 	.short	(.L_9 - .L_8)
.L_8:
        /*0004*/ 	.word	0x0000007c


	//----- nvinfo : EIATTR_KPARAM_INFO
	.align		4
.L_9:
        /*0008*/ 	.byte	0x04, 0x17
        /*000a*/ 	.short	(.L_11 - .L_10)
.L_10:
        /*000c*/ 	.word	0x00000000
        /*0010*/ 	.short	0x0001
        /*0012*/ 	.short	0x0008
        /*0014*/ 	.byte	0x00, 0xf0, 0x11, 0x00


	//----- nvinfo : EIATTR_KPARAM_INFO
	.align		4
.L_11:
        /*0018*/ 	.byte	0x04, 0x17
        /*001a*/ 	.short	(.L_13 - .L_12)
.L_12:
        /*001c*/ 	.word	0x00000000
        /*0020*/ 	.short	0x0000
        /*0022*/ 	.short	0x0000
        /*0024*/ 	.byte	0x00, 0xf4, 0x21, 0x00


	//----- nvinfo : EIATTR_SPARSE_MMA_MASK
	.align		4
.L_13:
        /*0028*/ 	.byte	0x03, 0x50
        /*002a*/ 	.short	0x0000


	//----- nvinfo : EIATTR_MAXREG_COUNT
	.align		4
        /*002c*/ 	.byte	0x03, 0x1b
        /*002e*/ 	.short	0x00ff


	//----- nvinfo : EIATTR_EXIT_INSTR_OFFSETS
	.align		4
        /*0030*/ 	.byte	0x04, 0x1c
        /*0032*/ 	.short	(.L_15 - .L_14)


	//   ....[0]....
.L_14:
        /*0034*/ 	.word	0x000000e0


	//   ....[1]....
        /*0038*/ 	.word	0x00000110


	//----- nvinfo : EIATTR_REQNTID
	.align		4
.L_15:
        /*003c*/ 	.byte	0x04, 0x10
        /*003e*/ 	.short	(.L_17 - .L_16)
.L_16:
        /*0040*/ 	.word	0x00000020
        /*0044*/ 	.word	0x00000001
        /*0048*/ 	.word	0x00000001


	//----- nvinfo : EIATTR_CBANK_PARAM_SIZE
	.align		4
.L_17:
        /*004c*/ 	.byte	0x03, 0x19
        /*004e*/ 	.short	0x000c


	//----- nvinfo : EIATTR_PARAM_CBANK
	.align		4
        /*0050*/ 	.byte	0x04, 0x0a
        /*0052*/ 	.short	(.L_19 - .L_18)
	.align		4
.L_18:
        /*0054*/ 	.word	index@(.nv.constant0.triton_poi_fused__to_copy_arange_clamp_mul_sub_4)
        /*0058*/ 	.short	0x0210
        /*005a*/ 	.short	0x000c


	//----- nvinfo : EIATTR_SW_WAR
	.align		4
.L_19:
        /*005c*/ 	.byte	0x04, 0x36
        /*005e*/ 	.short	(.L_21 - .L_20)
.L_20:
        /*0060*/ 	.word	0x00000008
.L_21:


//--------------------- .nv.callgraph             --------------------------
	.section	.nv.callgraph,"",@"SHT_CUDA_CALLGRAPH"
	.align	4
	.sectionentsize	8
	.align		4
        /*0000*/ 	.word	0x00000000
	.align		4
        /*0004*/ 	.word	0xffffffff
	.align		4
        /*0008*/ 	.word	0x00000000
	.align		4
        /*000c*/ 	.word	0xfffffffe
	.align		4
        /*0010*/ 	.word	0x00000000
	.align		4
        /*0014*/ 	.word	0xfffffffd
	.align		4
        /*0018*/ 	.word	0x00000000
	.align		4
        /*001c*/ 	.word	0xfffffffc


//--------------------- .text.triton_poi_fused__to_copy_arange_clamp_mul_sub_4 --------------------------
	.section	.text.triton_poi_fused__to_copy_arange_clamp_mul_sub_4,"ax",@progbits
	.align	128
        .global         triton_poi_fused__to_copy_arange_clamp_mul_sub_4
        .type           triton_poi_fused__to_copy_arange_clamp_mul_sub_4,@function
        .size           triton_poi_fused__to_copy_arange_clamp_mul_sub_4,(.L_x_1 - triton_poi_fused__to_copy_arange_clamp_mul_sub_4)
        .other          triton_poi_fused__to_copy_arange_clamp_mul_sub_4,@"STO_CUDA_ENTRY STV_DEFAULT"
triton_poi_fused__to_copy_arange_clamp_mul_sub_4:
.text.triton_poi_fused__to_copy_arange_clamp_mul_sub_4:
[----:B------:R-:W0:Y:S02]  /*0000*/  LDC R1, c[0x0][0x28] ;  /* 0x00000a00ff017b82 */ /* 0x000e240000000800 */
[----:B------:R-:W1:Y:S01]  /*0010*/  S2R R6, SR_TID.X ;  /* 0x0000000000067919 */ /* 0x000e620000002100 */
[----:B------:R-:W2:Y:S01]  /*0020*/  LDC.64 R2, c[0x0][0x210] ;  /* 0x00008400ff027b82 */ /* 0x000ea20000000a00 */
[----:B------:R-:W3:Y:S01]  /*0030*/  S2R R5, SR_CTAID.X ;  /* 0x0000000000057919 */ /* 0x000ee20000002500 */
[C---:B-1----:R-:W-:Y:S02]  /*0040*/  LOP3.LUT R0, R6.reuse, 0x3, RZ, 0xc0, !PT ;  /* 0x0000000306007812 */ /* 0x042fe400078ec0ff */
[----:B------:R-:W-:-:S03]  /*0050*/  LOP3.LUT P0, RZ, R6, 0x1c, RZ, 0xc0, !PT ;  /* 0x0000001c06ff7812 */ /* 0x000fc6000780c0ff */
[----:B---3--:R-:W-:-:S04]  /*0060*/  IMAD R5, R5, 0x4, R0 ;  /* 0x0000000405057824 */ /* 0x008fc800078e0200 */
[C---:B--2---:R-:W-:Y:S01]  /*0070*/  IMAD.WIDE R2, R5.reuse, 0x4, R2 ;  /* 0x0000000405027825 */ /* 0x044fe200078e0202 */
[----:B------:R-:W-:Y:S02]  /*0080*/  VIMNMX R0, RZ, R5, !PT ;  /* 0x00000005ff007248 */ /* 0x000fe40007fe0100 */
[----:B------:R-:W-:Y:S02]  /*0090*/  ISETP.LT.AND P0, PT, R5, 0x4, !P0 ;  /* 0x000000040500780c */ /* 0x000fe40004701270 */
[----:B------:R-:W-:-:S04]  /*00a0*/  I2FP.F32.U32 R0, R0 ;  /* 0x0000000000007245 */ /* 0x000fc80000201000 */
[----:B------:R-:W1:Y:S02]  /*00b0*/  F2I.TRUNC.NTZ R4, R0 ;  /* 0x0000000000047305 */ /* 0x000e64000020f100 */
[----:B-1----:R-:W-:-:S05]  /*00c0*/  I2FP.F32.S32 R7, R4 ;  /* 0x0000000400077245 */ /* 0x002fca0000201400 */
[----:B------:R-:W-:Y:S01]  /*00d0*/  FADD.SAT R7, R0, -R7 ;  /* 0x8000000700077221 */ /* 0x000fe20000002000 */
[----:B------:R-:W-:Y:S06]  /*00e0*/  @!P0 EXIT ;  /* 0x000000000000894d */ /* 0x000fec0003800000 */
[----:B------:R-:W-:Y:S02]  /*00f0*/  ULDC.64 UR4, c[0x0][0x208] ;  /* 0x0000820000047ab9 */ /* 0x000fe40000000a00 */
[----:B------:R-:W-:Y:S01]  /*0100*/  STG.E desc[UR4][R2.64], R7 ;  /* 0x0000000702007986 */ /* 0x000fe2000c101904 */
[----:B------:R-:W-:Y:S05]  /*0110*/  EXIT ;  /* 0x000000000000794d */ /* 0x000fea0003800000 */
.L_x_0:
[----:B------:R-:W-:-:S00]  /*0120*/  BRA `(.L_x_0) ;  /* 0xfffffffc00fc7947 */ /* 0x000fc0000383ffff */
[----:B------:R-:W-:-:S00]  /*0130*/  NOP ;  /* 0x0000000000007918 */ /* 0x000fc00000000000 */
        /* <DEDUP_REMOVED lines=12> */
.L_x_1:


//--------------------- .nv.constant0.triton_poi_fused__to_copy_arange_clamp_mul_sub_4 --------------------------
	.section	.nv.constant0.triton_poi_fused__to_copy_arange_clamp_mul_sub_4,"a",@progbits
	.sectionflags	@""
	.align	4
.nv.constant0.triton_poi_fused__to_copy_arange_clamp_mul_sub_4:
	.zero		540
